	.headerflags	@"EF_CUDA_TEXMODE_UNIFIED EF_CUDA_64BIT_ADDRESS EF_CUDA_ACCELERATORS EF_CUDA_SM90 EF_CUDA_VIRTUAL_SM(EF_CUDA_SM90)"
	.elftype	@"ET_EXEC"


//--------------------- .nv.info                  --------------------------
	.section	.nv.info,"",@"SHT_CUDA_INFO"
	.align	4


	//----- nvinfo : EIATTR_REGCOUNT
	.align		4
        /*0000*/ 	.byte	0x04, 0x2f
        /*0002*/ 	.short	(.L_3 - .L_2)
	.align		4
.L_2:
        /*0004*/ 	.word	index@(triton_poi_fused__native_batch_norm_legit_no_training_convolution_relu_10)
        /*0008*/ 	.word	0x00000020


	//----- nvinfo : EIATTR_MIN_STACK_SIZE
	.align		4
.L_3:
        /*000c*/ 	.byte	0x04, 0x12
        /*000e*/ 	.short	(.L_5 - .L_4)
	.align		4
.L_4:
        /*0010*/ 	.word	index@(triton_poi_fused__native_batch_norm_legit_no_training_convolution_relu_10)
        /*0014*/ 	.word	0x00000000


	//----- nvinfo : EIATTR_FRAME_SIZE
	.align		4
.L_5:
        /*0018*/ 	.byte	0x04, 0x11
        /*001a*/ 	.short	(.L_7 - .L_6)
	.align		4
.L_6:
        /*001c*/ 	.word	index@(triton_poi_fused__native_batch_norm_legit_no_training_convolution_relu_10)
        /*0020*/ 	.word	0x00000000


	//----- nvinfo : EIATTR_MIN_STACK_SIZE
	.align		4
.L_7:
        /*0024*/ 	.byte	0x04, 0x12
        /*0026*/ 	.short	(.L_9 - .L_8)
	.align		4
.L_8:
        /*0028*/ 	.word	index@(triton_poi_fused__native_batch_norm_legit_no_training_convolution_relu_10)
        /*002c*/ 	.word	0x00000000
.L_9:


//--------------------- .nv.info.triton_poi_fused__native_batch_norm_legit_no_training_convolution_relu_10 --------------------------
	.section	.nv.info.triton_poi_fused__native_batch_norm_legit_no_training_convolution_relu_10,"",@"SHT_CUDA_INFO"
	.sectionflags	@""
	.align	4


	//----- nvinfo : EIATTR_CUDA_API_VERSION
	.align		4
        /*0000*/ 	.byte	0x04, 0x37
        /*0002*/ 	.short	(.L_11 - .L_10)
.L_10:
        /*0004*/ 	.word	0x0000007c


	//----- nvinfo : EIATTR_KPARAM_INFO
	.align		4
.L_11:
        /*0008*/ 	.byte	0x04, 0x17
        /*000a*/ 	.short	(.L_13 - .L_12)
.L_12:
        /*000c*/ 	.word	0x00000000
        /*0010*/ 	.short	0x0007
        /*0012*/ 	.short	0x0038
        /*0014*/ 	.byte	0x00, 0xf0, 0x11, 0x00


	//----- nvinfo : EIATTR_KPARAM_INFO
	.align		4
.L_13:
        /*0018*/ 	.byte	0x04, 0x17
        /*001a*/ 	.short	(.L_15 - .L_14)
.L_14:
        /*001c*/ 	.word	0x00000000
        /*0020*/ 	.short	0x0006
        /*0022*/ 	.short	0x0030
        /*0024*/ 	.byte	0x00, 0xf4, 0x21, 0x00


	//----- nvinfo : EIATTR_KPARAM_INFO
	.align		4
.L_15:
        /*0028*/ 	.byte	0x04, 0x17
        /*002a*/ 	.short	(.L_17 - .L_16)
.L_16:
        /*002c*/ 	.word	0x00000000
        /*0030*/ 	.short	0x0005
        /*0032*/ 	.short	0x0028
        /*0034*/ 	.byte	0x00, 0xf4, 0x21, 0x00


	//----- nvinfo : EIATTR_KPARAM_INFO
	.align		4
.L_17:
        /*0038*/ 	.byte	0x04, 0x17
        /*003a*/ 	.short	(.L_19 - .L_18)
.L_18:
        /*003c*/ 	.word	0x00000000
        /*0040*/ 	.short	0x0004
        /*0042*/ 	.short	0x0020
        /*0044*/ 	.byte	0x00, 0xf4, 0x21, 0x00


	//----- nvinfo : EIATTR_KPARAM_INFO
	.align		4
.L_19:
        /*0048*/ 	.byte	0x04, 0x17
        /*004a*/ 	.short	(.L_21 - .L_20)
.L_20:
        /*004c*/ 	.word	0x00000000
        /*0050*/ 	.short	0x0003
        /*0052*/ 	.short	0x0018
        /*0054*/ 	.byte	0x00, 0xf4, 0x21, 0x00


	//----- nvinfo : EIATTR_KPARAM_INFO
	.align		4
.L_21:
        /*0058*/ 	.byte	0x04, 0x17
        /*005a*/ 	.short	(.L_23 - .L_22)
.L_22:
        /*005c*/ 	.word	0x00000000
        /*0060*/ 	.short	0x0002
        /*0062*/ 	.short	0x0010
        /*0064*/ 	.byte	0x00, 0xf4, 0x21, 0x00


	//----- nvinfo : EIATTR_KPARAM_INFO
	.align		4
.L_23:
        /*0068*/ 	.byte	0x04, 0x17
        /*006a*/ 	.short	(.L_25 - .L_24)
.L_24:
        /*006c*/ 	.word	0x00000000
        /*0070*/ 	.short	0x0001
        /*0072*/ 	.short	0x0008
        /*0074*/ 	.byte	0x00, 0xf4, 0x21, 0x00


	//----- nvinfo : EIATTR_KPARAM_INFO
	.align		4
.L_25:
        /*0078*/ 	.byte	0x04, 0x17
        /*007a*/ 	.short	(.L_27 - .L_26)
.L_26:
        /*007c*/ 	.word	0x00000000
        /*0080*/ 	.short	0x0000
        /*0082*/ 	.short	0x0000
        /*0084*/ 	.byte	0x00, 0xf4, 0x21, 0x00


	//----- nvinfo : EIATTR_SPARSE_MMA_MASK
	.align		4
.L_27:
        /*0088*/ 	.byte	0x03, 0x50
        /*008a*/ 	.short	0x0000


	//----- nvinfo : EIATTR_MAXREG_COUNT
	.align		4
        /*008c*/ 	.byte	0x03, 0x1b
        /*008e*/ 	.short	0x00ff


	//----- nvinfo : EIATTR_EXIT_INSTR_OFFSETS
	.align		4
        /*0090*/ 	.byte	0x04, 0x1c
        /*0092*/ 	.short	(.L_29 - .L_28)


	//   ....[0]....
.L_28:
        /*0094*/ 	.word	0x000008c0


	//----- nvinfo : EIATTR_REQNTID
	.align		4
.L_29:
        /*0098*/ 	.byte	0x04, 0x10
        /*009a*/ 	.short	(.L_31 - .L_30)
.L_30:
        /*009c*/ 	.word	0x00000080
        /*00a0*/ 	.word	0x00000001
        /*00a4*/ 	.word	0x00000001


	//----- nvinfo : EIATTR_CBANK_PARAM_SIZE
	.align		4
.L_31:
        /*00a8*/ 	.byte	0x03, 0x19
        /*00aa*/ 	.short	0x003c


	//----- nvinfo : EIATTR_PARAM_CBANK
	.align		4
        /*00ac*/ 	.byte	0x04, 0x0a
        /*00ae*/ 	.short	(.L_33 - .L_32)
	.align		4
.L_32:
        /*00b0*/ 	.word	index@(.nv.constant0.triton_poi_fused__native_batch_norm_legit_no_training_convolution_relu_10)
        /*00b4*/ 	.short	0x0210
        /*00b6*/ 	.short	0x003c


	//----- nvinfo : EIATTR_SW_WAR
	.align		4
.L_33:
        /*00b8*/ 	.byte	0x04, 0x36
        /*00ba*/ 	.short	(.L_35 - .L_34)
.L_34:
        /*00bc*/ 	.word	0x00000008
.L_35:


//--------------------- .nv.callgraph             --------------------------
	.section	.nv.callgraph,"",@"SHT_CUDA_CALLGRAPH"
	.align	4
	.sectionentsize	8
	.align		4
        /*0000*/ 	.word	0x00000000
	.align		4
        /*0004*/ 	.word	0xffffffff
	.align		4
        /*0008*/ 	.word	0x00000000
	.align		4
        /*000c*/ 	.word	0xfffffffe
	.align		4
        /*0010*/ 	.word	0x00000000
	.align		4
        /*0014*/ 	.word	0xfffffffd
	.align		4
        /*0018*/ 	.word	0x00000000
	.align		4
        /*001c*/ 	.word	0xfffffffc


//--------------------- .nv.constant4             --------------------------
	.section	.nv.constant4,"a",@progbits
	.align	8
	.align		8
.nv.constant4:
        /*0000*/ 	.dword	_$_str
	.align		8
        /*0008*/ 	.dword	_$_str_$_2


//--------------------- .text.triton_poi_fused__native_batch_norm_legit_no_training_convolution_relu_10 --------------------------
	.section	.text.triton_poi_fused__native_batch_norm_legit_no_training_convolution_relu_10,"ax",@progbits
	.align	128
        .global         triton_poi_fused__native_batch_norm_legit_no_training_convolution_relu_10
        .type           triton_poi_fused__native_batch_norm_legit_no_training_convolution_relu_10,@function
        .size           triton_poi_fused__native_batch_norm_legit_no_training_convolution_relu_10,(.L_x_1 - triton_poi_fused__native_batch_norm_legit_no_training_convolution_relu_10)
        .other          triton_poi_fused__native_batch_norm_legit_no_training_convolution_relu_10,@"STO_CUDA_ENTRY STV_DEFAULT"
triton_poi_fused__native_batch_norm_legit_no_training_convolution_relu_10:
.text.triton_poi_fused__native_batch_norm_legit_no_training_convolution_relu_10:
[----:B------:R-:W-:Y:S01]  /*0000*/  LDC R1, c[0x0][0x28] ;  /* 0x00000a00ff017b82 */ /* 0x000fe20000000800 */
[----:B------:R-:W1:Y:S01]  /*0010*/  S2R R0, SR_TID.X ;  /* 0x0000000000007919 */ /* 0x000e620000002100 */
[----:B------:R-:W-:-:S06]  /*0020*/  ULDC.64 UR4, c[0x0][0x208] ;  /* 0x0000820000047ab9 */ /* 0x000fcc0000000a00 */
[----:B------:R-:W2:Y:S01]  /*0030*/  LDC.64 R28, c[0x0][0x218] ;  /* 0x00008600ff1c7b82 */ /* 0x000ea20000000a00 */
[----:B------:R-:W3:Y:S07]  /*0040*/  S2R R5, SR_CTAID.X ;  /* 0x0000000000057919 */ /* 0x000eee0000002500 */
[----:B------:R-:W4:Y:S08]  /*0050*/  LDC.64 R26, c[0x0][0x220] ;  /* 0x00008800ff1a7b82 */ /* 0x000f300000000a00 */
[----:B------:R-:W5:Y:S01]  /*0060*/  LDC.64 R22, c[0x0][0x230] ;  /* 0x00008c00ff167b82 */ /* 0x000f620000000a00 */
[----:B-1----:R-:W-:-:S02]  /*0070*/  SHF.L.U32 R0, R0, 0x2, RZ ;  /* 0x0000000200007819 */ /* 0x002fc400000006ff */
[----:B---3--:R-:W-:Y:S02]  /*0080*/  SHF.R.S32.HI R3, RZ, 0x15, R5 ;  /* 0x00000015ff037819 */ /* 0x008fe40000011405 */
[----:B------:R-:W-:Y:S02]  /*0090*/  LOP3.LUT R0, R0, 0x1fc, RZ, 0xc0, !PT ;  /* 0x000001fc00007812 */ /* 0x000fe400078ec0ff */
[----:B------:R-:W-:Y:S02]  /*00a0*/  SGXT R3, R3, 0x1 ;  /* 0x000000010303781a */ /* 0x000fe40000000200 */
[----:B------:R-:W-:-:S04]  /*00b0*/  LEA R0, R5, R0, 0xa ;  /* 0x0000000005007211 */ /* 0x000fc800078e50ff */
[----:B------:R-:W-:-:S04]  /*00c0*/  LEA.HI R3, R3, R0, RZ, 0x12 ;  /* 0x0000000003037211 */ /* 0x000fc800078f90ff */
[----:B------:R-:W-:Y:S02]  /*00d0*/  SHF.R.S32.HI R2, RZ, 0x12, R3 ;  /* 0x00000012ff027819 */ /* 0x000fe40000011403 */
[----:B------:R-:W-:-:S03]  /*00e0*/  IADD3 R3, R3, 0x200, RZ ;  /* 0x0000020003037810 */ /* 0x000fc60007ffe0ff */
[----:B------:R-:W-:Y:S01]  /*00f0*/  IMAD R7, R2, 0x6667, RZ ;  /* 0x0000666702077824 */ /* 0x000fe200078e02ff */
[----:B------:R-:W-:-:S04]  /*0100*/  SHF.R.S32.HI R3, RZ, 0x12, R3 ;  /* 0x00000012ff037819 */ /* 0x000fc80000011403 */
[----:B------:R-:W-:Y:S01]  /*0110*/  SHF.R.S32.HI R4, RZ, 0x10, R7 ;  /* 0x00000010ff047819 */ /* 0x000fe20000011407 */
[----:B------:R-:W-:-:S03]  /*0120*/  IMAD R6, R3, 0x6667, RZ ;  /* 0x0000666703067824 */ /* 0x000fc600078e02ff */
[----:B------:R-:W-:Y:S02]  /*0130*/  LOP3.LUT R4, R4, 0xffff, RZ, 0xc0, !PT ;  /* 0x0000ffff04047812 */ /* 0x000fe400078ec0ff */
[----:B------:R-:W-:Y:S02]  /*0140*/  SHF.R.S32.HI R5, RZ, 0x10, R6 ;  /* 0x00000010ff057819 */ /* 0x000fe40000011406 */
[----:B------:R-:W-:Y:S02]  /*0150*/  SHF.R.U32.HI R4, RZ, 0xf, R4 ;  /* 0x0000000fff047819 */ /* 0x000fe40000011604 */
[----:B------:R-:W-:Y:S02]  /*0160*/  LOP3.LUT R5, R5, 0xffff, RZ, 0xc0, !PT ;  /* 0x0000ffff05057812 */ /* 0x000fe400078ec0ff */
[----:B------:R-:W-:Y:S02]  /*0170*/  LEA.HI.SX32 R4, R7, R4, 0xb ;  /* 0x0000000407047211 */ /* 0x000fe400078f5aff */
[----:B------:R-:W-:-:S02]  /*0180*/  SHF.R.U32.HI R5, RZ, 0xf, R5 ;  /* 0x0000000fff057819 */ /* 0x000fc40000011605 */
[----:B------:R-:W-:Y:S02]  /*0190*/  PRMT R4, R4, 0x9910, RZ ;  /* 0x0000991004047816 */ /* 0x000fe400000000ff */
[----:B------:R-:W-:Y:S02]  /*01a0*/  LEA.HI.SX32 R5, R6, R5, 0xb ;  /* 0x0000000506057211 */ /* 0x000fe400078f5aff */
[----:B------:R-:W-:Y:S02]  /*01b0*/  MOV R6, R4 ;  /* 0x0000000400067202 */ /* 0x000fe40000000f00 */
[----:B------:R-:W-:Y:S02]  /*01c0*/  PRMT R7, R5, 0x9910, RZ ;  /* 0x0000991005077816 */ /* 0x000fe400000000ff */
[----:B------:R-:W1:Y:S01]  /*01d0*/  LDC.64 R4, c[0x0][0x228] ;  /* 0x00008a00ff047b82 */ /* 0x000e620000000a00 */
[----:B------:R-:W-:-:S05]  /*01e0*/  IMAD R6, R6, 0x50, RZ ;  /* 0x0000005006067824 */ /* 0x000fca00078e02ff */
[----:B------:R-:W-:Y:S01]  /*01f0*/  IADD3 R8, RZ, -R6, RZ ;  /* 0x80000006ff087210 */ /* 0x000fe20007ffe0ff */
[----:B------:R-:W-:-:S03]  /*0200*/  IMAD R6, R7, 0x50, RZ ;  /* 0x0000005007067824 */ /* 0x000fc600078e02ff */
[----:B------:R-:W-:Y:S02]  /*0210*/  PRMT R7, R8, 0x7710, RZ ;  /* 0x0000771008077816 */ /* 0x000fe400000000ff */
[----:B------:R-:W-:Y:S02]  /*0220*/  IADD3 R6, RZ, -R6, RZ ;  /* 0x80000006ff067210 */ /* 0x000fe40007ffe0ff */
[----:B------:R-:W-:Y:S02]  /*0230*/  IADD3 R2, R2, R7, RZ ;  /* 0x0000000702027210 */ /* 0x000fe40007ffe0ff */
[----:B------:R-:W-:Y:S02]  /*0240*/  PRMT R6, R6, 0x7710, RZ ;  /* 0x0000771006067816 */ /* 0x000fe400000000ff */
[----:B------:R-:W-:Y:S02]  /*0250*/  PRMT R9, R2, 0x9910, RZ ;  /* 0x0000991002097816 */ /* 0x000fe400000000ff */
[----:B------:R-:W-:-:S02]  /*0260*/  IADD3 R3, R3, R6, RZ ;  /* 0x0000000603037210 */ /* 0x000fc40007ffe0ff */
[----:B------:R-:W3:Y:S02]  /*0270*/  LDC.64 R6, c[0x0][0x210] ;  /* 0x00008400ff067b82 */ /* 0x000ee40000000a00 */
[----:B------:R-:W-:Y:S01]  /*0280*/  PRMT R3, R3, 0x9910, RZ ;  /* 0x0000991003037816 */ /* 0x000fe200000000ff */
[----:B-1----:R-:W-:-:S04]  /*0290*/  IMAD.WIDE R12, R9, 0x4, R4 ;  /* 0x00000004090c7825 */ /* 0x002fc800078e0204 */
[----:B------:R-:W-:Y:S01]  /*02a0*/  IMAD.WIDE R24, R3, 0x4, R4 ;  /* 0x0000000403187825 */ /* 0x000fe200078e0204 */
[----:B------:R-:W5:Y:S01]  /*02b0*/  LDG.E.EL R21, desc[UR4][R12.64] ;  /* 0x000000040c157981 */ /* 0x000f62000c2e1900 */
[----:B------:R-:W1:Y:S04]  /*02c0*/  LDC.64 R4, c[0x0][0x238] ;  /* 0x00008e00ff047b82 */ /* 0x000e680000000a00 */
[----:B------:R-:W5:Y:S01]  /*02d0*/  LDG.E.EL R24, desc[UR4][R24.64] ;  /* 0x0000000418187981 */ /* 0x000f62000c2e1900 */
[----:B--2---:R-:W-:-:S05]  /*02e0*/  IMAD.WIDE R10, R9, 0x4, R28 ;  /* 0x00000004090a7825 */ /* 0x004fca00078e021c */
[----:B------:R4:W2:Y:S01]  /*02f0*/  LDG.E.EL R19, desc[UR4][R10.64] ;  /* 0x000000040a137981 */ /* 0x0008a2000c2e1900 */
[----:B---3--:R-:W-:-:S04]  /*0300*/  IMAD.WIDE R6, R0, 0x4, R6 ;  /* 0x0000000400067825 */ /* 0x008fc800078e0206 */
[C---:B----4-:R-:W-:Y:S01]  /*0310*/  IMAD.WIDE R10, R9.reuse, 0x4, R26 ;  /* 0x00000004090a7825 */ /* 0x050fe200078e021a */
[----:B------:R-:W2:Y:S04]  /*0320*/  LDG.E.128 R12, desc[UR4][R6.64] ;  /* 0x00000004060c7981 */ /* 0x000ea8000c1e1d00 */
[----:B------:R-:W3:Y:S01]  /*0330*/  LDG.E.EL R18, desc[UR4][R10.64] ;  /* 0x000000040a127981 */ /* 0x000ee2000c2e1900 */
[----:B-----5:R-:W-:-:S04]  /*0340*/  IMAD.WIDE R16, R9, 0x4, R22 ;  /* 0x0000000409107825 */ /* 0x020fc800078e0216 */
[----:B01----:R-:W-:Y:S02]  /*0350*/  IMAD.WIDE R8, R9, 0x4, R4 ;  /* 0x0000000409087825 */ /* 0x003fe400078e0204 */
[----:B------:R-:W4:Y:S02]  /*0360*/  LDG.E.EL R17, desc[UR4][R16.64] ;  /* 0x0000000410117981 */ /* 0x000f24000c2e1900 */
[C---:B------:R-:W-:Y:S02]  /*0370*/  IMAD.WIDE R28, R3.reuse, 0x4, R28 ;  /* 0x00000004031c7825 */ /* 0x040fe400078e021c */
[----:B------:R-:W4:Y:S02]  /*0380*/  LDG.E.EL R20, desc[UR4][R8.64] ;  /* 0x0000000408147981 */ /* 0x000f24000c2e1900 */
[C---:B------:R-:W-:Y:S02]  /*0390*/  IMAD.WIDE R26, R3.reuse, 0x4, R26 ;  /* 0x00000004031a7825 */ /* 0x040fe400078e021a */
[----:B------:R0:W5:Y:S04]  /*03a0*/  LDG.E.EL R16, desc[UR4][R28.64] ;  /* 0x000000041c107981 */ /* 0x000168000c2e1900 */
[----:B------:R-:W5:Y:S01]  /*03b0*/  LDG.E.128 R8, desc[UR4][R6.64+0x800] ;  /* 0x0008000406087981 */ /* 0x000f62000c1e1d00 */
[----:B------:R-:W-:-:S03]  /*03c0*/  IMAD.WIDE R4, R3, 0x4, R4 ;  /* 0x0000000403047825 */ /* 0x000fc600078e0204 */
[----:B------:R-:W4:Y:S01]  /*03d0*/  LDG.E.EL R2, desc[UR4][R26.64] ;  /* 0x000000041a027981 */ /* 0x000f22000c2e1900 */
[----:B------:R-:W-:-:S03]  /*03e0*/  IMAD.WIDE R22, R3, 0x4, R22 ;  /* 0x0000000403167825 */ /* 0x000fc600078e0216 */
[----:B------:R-:W4:Y:S04]  /*03f0*/  LDG.E.EL R4, desc[UR4][R4.64] ;  /* 0x0000000404047981 */ /* 0x000f28000c2e1900 */
[----:B------:R1:W4:Y:S01]  /*0400*/  LDG.E.EL R3, desc[UR4][R22.64] ;  /* 0x0000000416037981 */ /* 0x000322000c2e1900 */
[----:B------:R-:W-:Y:S01]  /*0410*/  FADD R21, R21, 9.9999997473787516356e-06 ;  /* 0x3727c5ac15157421 */ /* 0x000fe20000000000 */
[----:B------:R-:W-:-:S03]  /*0420*/  FADD R24, R24, 9.9999997473787516356e-06 ;  /* 0x3727c5ac18187421 */ /* 0x000fc60000000000 */
[----:B------:R-:W1:Y:S08]  /*0430*/  MUFU.SQRT R25, R21 ;  /* 0x0000001500197308 */ /* 0x000e700000002000 */
[----:B0-----:R-:W0:Y:S01]  /*0440*/  MUFU.SQRT R28, R24 ;  /* 0x00000018001c7308 */ /* 0x001e220000002000 */
[C---:B-1----:R-:W-:Y:S02]  /*0450*/  FSETP.GT.AND P0, PT, R25.reuse, 8.50705917302346158658e+37, PT ;  /* 0x7e8000001900780b */ /* 0x042fe40003f04000 */
[----:B------:R-:W-:-:S02]  /*0460*/  FSETP.GEU.AND P2, PT, R25, 1.175494350822287508e-38, PT ;  /* 0x008000001900780b */ /* 0x000fc40003f4e000 */
[C---:B0-----:R-:W-:Y:S02]  /*0470*/  FSETP.GT.AND P1, PT, R28.reuse, 8.50705917302346158658e+37, PT ;  /* 0x7e8000001c00780b */ /* 0x041fe40003f24000 */
[----:B------:R-:W-:-:S07]  /*0480*/  FSETP.GEU.AND P3, PT, R28, 1.175494350822287508e-38, PT ;  /* 0x008000001c00780b */ /* 0x000fce0003f6e000 */
[----:B------:R-:W-:Y:S01]  /*0490*/  @P0 FMUL R25, R25, 0.25 ;  /* 0x3e80000019190820 */ /* 0x000fe20000400000 */
[----:B------:R-:W-:-:S03]  /*04a0*/  HFMA2.MMA R24, -RZ, RZ, 1.625, 0 ;  /* 0x3e800000ff187435 */ /* 0x000fc600000001ff */
[----:B------:R-:W-:Y:S01]  /*04b0*/  @!P2 FMUL R25, R25, 16777216 ;  /* 0x4b8000001919a820 */ /* 0x000fe20000400000 */
[----:B------:R-:W-:-:S04]  /*04c0*/  @P1 FMUL R28, R28, 0.25 ;  /* 0x3e8000001c1c1820 */ /* 0x000fc80000400000 */
[----:B------:R-:W-:Y:S01]  /*04d0*/  @!P3 FMUL R28, R28, 16777216 ;  /* 0x4b8000001c1cb820 */ /* 0x000fe20000400000 */
[----:B------:R-:W0:Y:S01]  /*04e0*/  MUFU.RCP R25, R25 ;  /* 0x0000001900197308 */ /* 0x000e220000001000 */
[----:B------:R-:W-:-:S07]  /*04f0*/  FSEL R22, R24, 1, P0 ;  /* 0x3f80000018167808 */ /* 0x000fce0000000000 */
[----:B------:R1:W5:Y:S01]  /*0500*/  MUFU.RCP R5, R28 ;  /* 0x0000001c00057308 */ /* 0x0003620000001000 */
[----:B------:R-:W-:Y:S01]  /*0510*/  FSEL R24, R24, 1, P1 ;  /* 0x3f80000018187808 */ /* 0x000fe20000800000 */
[----:B------:R-:W-:Y:S01]  /*0520*/  @!P2 FMUL R22, R22, 16777216 ;  /* 0x4b8000001616a820 */ /* 0x000fe20000400000 */
[--C-:B--2---:R-:W-:Y:S01]  /*0530*/  FADD R13, R13, R19.reuse ;  /* 0x000000130d0d7221 */ /* 0x104fe20000000000 */
[--C-:B------:R-:W-:Y:S01]  /*0540*/  FADD R12, R12, R19.reuse ;  /* 0x000000130c0c7221 */ /* 0x100fe20000000000 */
[--C-:B------:R-:W-:Y:S01]  /*0550*/  FADD R14, R14, R19.reuse ;  /* 0x000000130e0e7221 */ /* 0x100fe20000000000 */
[----:B------:R-:W-:Y:S01]  /*0560*/  @!P3 FMUL R24, R24, 16777216 ;  /* 0x4b8000001818b820 */ /* 0x000fe20000400000 */
[----:B------:R-:W-:Y:S01]  /*0570*/  FADD R15, R15, R19 ;  /* 0x000000130f0f7221 */ /* 0x000fe20000000000 */
[----:B0-----:R-:W-:Y:S01]  /*0580*/  FMUL R21, R25, R22 ;  /* 0x0000001619157220 */ /* 0x001fe20000400000 */
[C---:B---3--:R-:W-:Y:S01]  /*0590*/  FADD R22, -R18.reuse, R12 ;  /* 0x0000000c12167221 */ /* 0x048fe20000000100 */
[C---:B------:R-:W-:Y:S01]  /*05a0*/  FADD R26, -R18.reuse, R14 ;  /* 0x0000000e121a7221 */ /* 0x040fe20000000100 */
[C---:B-1----:R-:W-:Y:S01]  /*05b0*/  FADD R28, -R18.reuse, R15 ;  /* 0x0000000f121c7221 */ /* 0x042fe20000000100 */
[----:B-----5:R-:W-:Y:S01]  /*05c0*/  FMUL R5, R5, R24 ;  /* 0x0000001805057220 */ /* 0x020fe20000400000 */
[----:B------:R-:W-:-:S02]  /*05d0*/  FADD R24, -R18, R13 ;  /* 0x0000000d12187221 */ /* 0x000fc40000000100 */
[----:B------:R-:W0:Y:S01]  /*05e0*/  LDC.64 R18, c[0x0][0x240] ;  /* 0x00009000ff127b82 */ /* 0x000e220000000a00 */
[C---:B------:R-:W-:Y:S01]  /*05f0*/  FMUL R27, R21.reuse, R22 ;  /* 0x00000016151b7220 */ /* 0x040fe20000400000 */
[C---:B------:R-:W-:Y:S01]  /*0600*/  FMUL R24, R21.reuse, R24 ;  /* 0x0000001815187220 */ /* 0x040fe20000400000 */
[C---:B------:R-:W-:Y:S01]  /*0610*/  FMUL R23, R21.reuse, R26 ;  /* 0x0000001a15177220 */ /* 0x040fe20000400000 */
[----:B------:R-:W-:Y:S01]  /*0620*/  FMUL R25, R21, R28 ;  /* 0x0000001c15197220 */ /* 0x000fe20000400000 */
[--C-:B------:R-:W-:Y:S01]  /*0630*/  FADD R9, R9, R16.reuse ;  /* 0x0000001009097221 */ /* 0x100fe20000000000 */
[--C-:B------:R-:W-:Y:S01]  /*0640*/  FADD R8, R8, R16.reuse ;  /* 0x0000001008087221 */ /* 0x100fe20000000000 */
[--C-:B------:R-:W-:Y:S01]  /*0650*/  FADD R10, R10, R16.reuse ;  /* 0x000000100a0a7221 */ /* 0x100fe20000000000 */
[----:B------:R-:W-:Y:S01]  /*0660*/  FADD R11, R11, R16 ;  /* 0x000000100b0b7221 */ /* 0x000fe20000000000 */
[C-C-:B----4-:R-:W-:Y:S01]  /*0670*/  FFMA R22, R17.reuse, R24, R20.reuse ;  /* 0x0000001811167223 */ /* 0x150fe20000000014 */
[C-C-:B------:R-:W-:Y:S01]  /*0680*/  FFMA R21, R17.reuse, R27, R20.reuse ;  /* 0x0000001b11157223 */ /* 0x140fe20000000014 */
[C-C-:B------:R-:W-:Y:S01]  /*0690*/  FFMA R23, R17.reuse, R23, R20.reuse ;  /* 0x0000001711177223 */ /* 0x140fe20000000014 */
[----:B------:R-:W-:Y:S01]  /*06a0*/  FFMA R17, R17, R25, R20 ;  /* 0x0000001911117223 */ /* 0x000fe20000000014 */
[C---:B------:R-:W-:Y:S01]  /*06b0*/  FADD R20, -R2.reuse, R9 ;  /* 0x0000000902147221 */ /* 0x040fe20000000100 */
[C---:B------:R-:W-:Y:S01]  /*06c0*/  FADD R16, -R2.reuse, R8 ;  /* 0x0000000802107221 */ /* 0x040fe20000000100 */
[C---:B------:R-:W-:Y:S01]  /*06d0*/  FADD R24, -R2.reuse, R10 ;  /* 0x0000000a02187221 */ /* 0x040fe20000000100 */
[----:B------:R-:W-:Y:S01]  /*06e0*/  FADD R2, -R2, R11 ;  /* 0x0000000b02027221 */ /* 0x000fe20000000100 */
[C---:B------:R-:W-:Y:S01]  /*06f0*/  FMUL R20, R5.reuse, R20 ;  /* 0x0000001405147220 */ /* 0x040fe20000400000 */
[C---:B------:R-:W-:Y:S01]  /*0700*/  FMUL R29, R5.reuse, R16 ;  /* 0x00000010051d7220 */ /* 0x040fe20000400000 */
[C---:B------:R-:W-:Y:S01]  /*0710*/  FMUL R27, R5.reuse, R24 ;  /* 0x00000018051b7220 */ /* 0x040fe20000400000 */
[----:B------:R-:W-:Y:S01]  /*0720*/  FMUL R25, R5, R2 ;  /* 0x0000000205197220 */ /* 0x000fe20000400000 */
[C-C-:B------:R-:W-:Y:S01]  /*0730*/  FFMA R5, R3.reuse, R20, R4.reuse ;  /* 0x0000001403057223 */ /* 0x140fe20000000004 */
[C-C-:B------:R-:W-:Y:S01]  /*0740*/  FFMA R20, R3.reuse, R29, R4.reuse ;  /* 0x0000001d03147223 */ /* 0x140fe20000000004 */
[C-C-:B------:R-:W-:Y:S01]  /*0750*/  FFMA R24, R3.reuse, R27, R4.reuse ;  /* 0x0000001b03187223 */ /* 0x140fe20000000004 */
[----:B------:R-:W-:Y:S01]  /*0760*/  FFMA R25, R3, R25, R4 ;  /* 0x0000001903197223 */ /* 0x000fe20000000004 */
[----:B------:R-:W-:Y:S01]  /*0770*/  FSETP.GEU.AND P6, PT, R17, RZ, PT ;  /* 0x000000ff1100720b */ /* 0x000fe20003fce000 */
[----:B0-----:R-:W-:Y:S01]  /*0780*/  IMAD.WIDE R2, R0, 0x4, R18 ;  /* 0x0000000400027825 */ /* 0x001fe200078e0212 */
[----:B------:R-:W-:-:S02]  /*0790*/  FSETP.GEU.AND P0, PT, R23, RZ, PT ;  /* 0x000000ff1700720b */ /* 0x000fc40003f0e000 */
[----:B------:R-:W-:Y:S02]  /*07a0*/  FSETP.GEU.AND P1, PT, R22, RZ, PT ;  /* 0x000000ff1600720b */ /* 0x000fe40003f2e000 */
[----:B------:R-:W-:Y:S02]  /*07b0*/  FSETP.GEU.AND P2, PT, R21, RZ, PT ;  /* 0x000000ff1500720b */ /* 0x000fe40003f4e000 */
[----:B------:R-:W-:Y:S02]  /*07c0*/  SEL R19, R17, RZ, P6 ;  /* 0x000000ff11137207 */ /* 0x000fe40003000000 */
[----:B------:R-:W-:Y:S02]  /*07d0*/  FSETP.GEU.AND P3, PT, R25, RZ, PT ;  /* 0x000000ff1900720b */ /* 0x000fe40003f6e000 */
[----:B------:R-:W-:Y:S02]  /*07e0*/  FSETP.GEU.AND P4, PT, R24, RZ, PT ;  /* 0x000000ff1800720b */ /* 0x000fe40003f8e000 */
[----:B------:R-:W-:-:S02]  /*07f0*/  FSETP.GEU.AND P5, PT, R5, RZ, PT ;  /* 0x000000ff0500720b */ /* 0x000fc40003fae000 */
[----:B------:R-:W-:Y:S02]  /*0800*/  FSETP.GEU.AND P6, PT, R20, RZ, PT ;  /* 0x000000ff1400720b */ /* 0x000fe40003fce000 */
[----:B------:R-:W-:Y:S02]  /*0810*/  SEL R18, R23, RZ, P0 ;  /* 0x000000ff17127207 */ /* 0x000fe40000000000 */
[----:B------:R-:W-:Y:S02]  /*0820*/  SEL R17, R22, RZ, P1 ;  /* 0x000000ff16117207 */ /* 0x000fe40000800000 */
[----:B------:R-:W-:Y:S02]  /*0830*/  SEL R16, R21, RZ, P2 ;  /* 0x000000ff15107207 */ /* 0x000fe40001000000 */
[----:B------:R-:W-:Y:S02]  /*0840*/  SEL R23, R25, RZ, P3 ;  /* 0x000000ff19177207 */ /* 0x000fe40001800000 */
[----:B------:R-:W-:-:S02]  /*0850*/  SEL R22, R24, RZ, P4 ;  /* 0x000000ff18167207 */ /* 0x000fc40002000000 */
[----:B------:R-:W-:Y:S02]  /*0860*/  SEL R21, R5, RZ, P5 ;  /* 0x000000ff05157207 */ /* 0x000fe40002800000 */
[----:B------:R-:W-:Y:S01]  /*0870*/  SEL R20, R20, RZ, P6 ;  /* 0x000000ff14147207 */ /* 0x000fe20003000000 */
[----:B------:R-:W-:Y:S04]  /*0880*/  STG.E.128 desc[UR4][R6.64], R12 ;  /* 0x0000000c06007986 */ /* 0x000fe8000c101d04 */
[----:B------:R-:W-:Y:S04]  /*0890*/  STG.E.128 desc[UR4][R6.64+0x800], R8 ;  /* 0x0008000806007986 */ /* 0x000fe8000c101d04 */
[----:B------:R-:W-:Y:S04]  /*08a0*/  STG.E.128 desc[UR4][R2.64], R16 ;  /* 0x0000001002007986 */ /* 0x000fe8000c101d04 */
[----:B------:R-:W-:Y:S01]  /*08b0*/  STG.E.128 desc[UR4][R2.64+0x800], R20 ;  /* 0x0008001402007986 */ /* 0x000fe2000c101d04 */
[----:B------:R-:W-:Y:S05]  /*08c0*/  EXIT ;  /* 0x000000000000794d */ /* 0x000fea0003800000 */
.L_x_0:
[----:B------:R-:W-:-:S00]  /*08d0*/  BRA `(.L_x_0) ;  /* 0xfffffffc00fc7947 */ /* 0x000fc0000383ffff */
[----:B------:R-:W-:-:S00]  /*08e0*/  NOP ;  /* 0x0000000000007918 */ /* 0x000fc00000000000 */
        /* <DEDUP_REMOVED lines=9> */
.L_x_1:


//--------------------- .nv.global.init           --------------------------
	.section	.nv.global.init,"aw",@progbits
.nv.global.init:
	.type		_$_str,@object
	.size		_$_str,(_$_str_$_2 - _$_str)
_$_str:
        /*0000*/ 	.byte	0x5f, 0x5f, 0x43, 0x55, 0x44, 0x41, 0x5f, 0x46, 0x54, 0x5a, 0x00
	.type		_$_str_$_2,@object
	.size		_$_str_$_2,(.L_1 - _$_str_$_2)
_$_str_$_2:
        /*000b*/ 	.byte	0x5f, 0x5f, 0x43, 0x55, 0x44, 0x41, 0x5f, 0x50, 0x52, 0x45, 0x43, 0x5f, 0x53, 0x51, 0x52, 0x54
        /*001b*/ 	.byte	0x00
.L_1:


//--------------------- .nv.constant0.triton_poi_fused__native_batch_norm_legit_no_training_convolution_relu_10 --------------------------
	.section	.nv.constant0.triton_poi_fused__native_batch_norm_legit_no_training_convolution_relu_10,"a",@progbits
	.sectionflags	@""
	.align	4
.nv.constant0.triton_poi_fused__native_batch_norm_legit_no_training_convolution_relu_10:
	.zero		588
